//
// Generated by NVIDIA NVVM Compiler
//
// Compiler Build ID: CL-36424714
// Cuda compilation tools, release 13.0, V13.0.88
// Based on NVVM 20.0.0
//

.version 9.0
.target sm_100
.address_size 64

	// .globl	runAdd

.visible .entry runAdd(
	.param .u64 .ptr .align 1 runAdd_param_0,
	.param .u32 runAdd_param_1,
	.param .u64 .ptr .align 1 runAdd_param_2,
	.param .u32 runAdd_param_3,
	.param .u64 .ptr .align 1 runAdd_param_4,
	.param .u32 runAdd_param_5,
	.param .u64 .ptr .align 1 runAdd_param_6,
	.param .u32 runAdd_param_7,
	.param .u64 .ptr .align 1 runAdd_param_8,
	.param .u32 runAdd_param_9,
	.param .u64 .ptr .align 1 runAdd_param_10,
	.param .u32 runAdd_param_11
)
{
	.reg .pred 	%p<25>;
	.reg .b32 	%r<73>;
	.reg .b32 	%f<22>;
	.reg .b64 	%rd<33>;
	.reg .b64 	%fd<10>;

	ld.param.u64 	%rd14, [runAdd_param_0];
	ld.param.u64 	%rd15, [runAdd_param_2];
	ld.param.u64 	%rd16, [runAdd_param_4];
	ld.param.u32 	%r37, [runAdd_param_5];
	ld.param.u64 	%rd17, [runAdd_param_6];
	ld.param.u64 	%rd18, [runAdd_param_8];
	ld.param.u64 	%rd19, [runAdd_param_10];
	cvta.to.global.u64 	%rd1, %rd19;
	cvta.to.global.u64 	%rd2, %rd15;
	cvta.to.global.u64 	%rd3, %rd17;
	cvta.to.global.u64 	%rd4, %rd16;
	cvta.to.global.u64 	%rd5, %rd18;
	mov.u32 	%r38, %ctaid.x;
	mov.u32 	%r39, %nctaid.x;
	mov.u32 	%r40, %ctaid.y;
	mad.lo.s32 	%r1, %r39, %r40, %r38;
	ld.global.u32 	%r2, [%rd5];
	ld.global.u32 	%r41, [%rd5+4];
	mul.lo.s32 	%r3, %r41, %r2;
	ld.global.u32 	%r42, [%rd5+8];
	mul.lo.s32 	%r43, %r3, %r42;
	setp.ge.s32 	%p1, %r1, %r43;
	@%p1 bra 	$L__BB0_27;
	div.s32 	%r4, %r1, %r3;
	mul.lo.s32 	%r44, %r3, %r4;
	sub.s32 	%r45, %r1, %r44;
	div.s32 	%r5, %r45, %r2;
	mul.lo.s32 	%r46, %r5, %r2;
	sub.s32 	%r6, %r45, %r46;
	mul.hi.s32 	%r47, %r37, 1431655766;
	shr.u32 	%r48, %r47, 31;
	add.s32 	%r7, %r47, %r48;
	setp.lt.s32 	%p2, %r37, 3;
	@%p2 bra 	$L__BB0_27;
	cvta.to.global.u64 	%rd20, %rd14;
	mul.wide.s32 	%rd21, %r1, 4;
	add.s64 	%rd6, %rd20, %rd21;
	add.s32 	%r50, %r37, -3;
	setp.lt.u32 	%p3, %r50, 3;
	mov.b32 	%r72, 0;
	@%p3 bra 	$L__BB0_19;
	and.b32  	%r72, %r7, 1073741822;
	neg.s32 	%r71, %r72;
	add.s64 	%rd32, %rd4, 12;
	add.s64 	%rd31, %rd1, 8;
$L__BB0_4:
	ld.global.u32 	%r11, [%rd32+-12];
	setp.lt.s32 	%p4, %r6, %r11;
	@%p4 bra 	$L__BB0_11;
	sub.s32 	%r12, %r6, %r11;
	ld.global.u32 	%r13, [%rd5];
	setp.ge.s32 	%p5, %r12, %r13;
	@%p5 bra 	$L__BB0_11;
	ld.global.u32 	%r14, [%rd32+-8];
	setp.lt.s32 	%p6, %r5, %r14;
	@%p6 bra 	$L__BB0_11;
	sub.s32 	%r15, %r5, %r14;
	ld.global.u32 	%r16, [%rd5+4];
	setp.ge.s32 	%p7, %r15, %r16;
	@%p7 bra 	$L__BB0_11;
	ld.global.u32 	%r17, [%rd32+-4];
	setp.lt.s32 	%p8, %r4, %r17;
	@%p8 bra 	$L__BB0_11;
	sub.s32 	%r18, %r4, %r17;
	ld.global.u32 	%r51, [%rd5+8];
	setp.ge.s32 	%p9, %r18, %r51;
	@%p9 bra 	$L__BB0_11;
	mad.lo.s32 	%r52, %r15, %r13, %r12;
	mul.lo.s32 	%r53, %r18, %r16;
	mad.lo.s32 	%r54, %r53, %r13, %r52;
	ld.global.u32 	%r55, [%rd6];
	cvt.rn.f32.s32 	%f1, %r55;
	ld.global.f32 	%f2, [%rd3];
	sub.f32 	%f3, %f1, %f2;
	mul.wide.s32 	%rd22, %r54, 4;
	add.s64 	%rd23, %rd2, %rd22;
	ld.global.u32 	%r56, [%rd23];
	cvt.rn.f32.s32 	%f4, %r56;
	ld.global.f32 	%f5, [%rd3+4];
	sub.f32 	%f6, %f4, %f5;
	mul.f32 	%f7, %f3, %f6;
	cvt.f64.f32 	%fd1, %f7;
	ld.global.f64 	%fd2, [%rd31+-8];
	add.f64 	%fd3, %fd2, %fd1;
	st.global.f64 	[%rd31+-8], %fd3;
$L__BB0_11:
	ld.global.u32 	%r19, [%rd32];
	setp.lt.s32 	%p10, %r6, %r19;
	@%p10 bra 	$L__BB0_18;
	sub.s32 	%r20, %r6, %r19;
	ld.global.u32 	%r21, [%rd5];
	setp.ge.s32 	%p11, %r20, %r21;
	@%p11 bra 	$L__BB0_18;
	ld.global.u32 	%r22, [%rd32+4];
	setp.lt.s32 	%p12, %r5, %r22;
	@%p12 bra 	$L__BB0_18;
	sub.s32 	%r23, %r5, %r22;
	ld.global.u32 	%r24, [%rd5+4];
	setp.ge.s32 	%p13, %r23, %r24;
	@%p13 bra 	$L__BB0_18;
	ld.global.u32 	%r25, [%rd32+8];
	setp.lt.s32 	%p14, %r4, %r25;
	@%p14 bra 	$L__BB0_18;
	sub.s32 	%r26, %r4, %r25;
	ld.global.u32 	%r57, [%rd5+8];
	setp.ge.s32 	%p15, %r26, %r57;
	@%p15 bra 	$L__BB0_18;
	mad.lo.s32 	%r58, %r23, %r21, %r20;
	mul.lo.s32 	%r59, %r26, %r24;
	mad.lo.s32 	%r60, %r59, %r21, %r58;
	ld.global.u32 	%r61, [%rd6];
	cvt.rn.f32.s32 	%f8, %r61;
	ld.global.f32 	%f9, [%rd3];
	sub.f32 	%f10, %f8, %f9;
	mul.wide.s32 	%rd24, %r60, 4;
	add.s64 	%rd25, %rd2, %rd24;
	ld.global.u32 	%r62, [%rd25];
	cvt.rn.f32.s32 	%f11, %r62;
	ld.global.f32 	%f12, [%rd3+4];
	sub.f32 	%f13, %f11, %f12;
	mul.f32 	%f14, %f10, %f13;
	cvt.f64.f32 	%fd4, %f14;
	ld.global.f64 	%fd5, [%rd31];
	add.f64 	%fd6, %fd5, %fd4;
	st.global.f64 	[%rd31], %fd6;
$L__BB0_18:
	add.s32 	%r71, %r71, 2;
	add.s64 	%rd32, %rd32, 24;
	add.s64 	%rd31, %rd31, 16;
	setp.ne.s32 	%p16, %r71, 0;
	@%p16 bra 	$L__BB0_4;
$L__BB0_19:
	and.b32  	%r63, %r7, 1;
	setp.eq.b32 	%p17, %r63, 1;
	not.pred 	%p18, %p17;
	@%p18 bra 	$L__BB0_27;
	mul.lo.s32 	%r64, %r72, 3;
	mul.wide.u32 	%rd26, %r64, 4;
	add.s64 	%rd13, %rd4, %rd26;
	ld.global.u32 	%r29, [%rd13];
	setp.lt.s32 	%p19, %r6, %r29;
	@%p19 bra 	$L__BB0_27;
	sub.s32 	%r30, %r6, %r29;
	ld.global.u32 	%r31, [%rd5];
	setp.ge.s32 	%p20, %r30, %r31;
	@%p20 bra 	$L__BB0_27;
	ld.global.u32 	%r32, [%rd13+4];
	setp.lt.s32 	%p21, %r5, %r32;
	@%p21 bra 	$L__BB0_27;
	sub.s32 	%r33, %r5, %r32;
	ld.global.u32 	%r34, [%rd5+4];
	setp.ge.s32 	%p22, %r33, %r34;
	@%p22 bra 	$L__BB0_27;
	ld.global.u32 	%r35, [%rd13+8];
	setp.lt.s32 	%p23, %r4, %r35;
	@%p23 bra 	$L__BB0_27;
	sub.s32 	%r36, %r4, %r35;
	ld.global.u32 	%r65, [%rd5+8];
	setp.ge.s32 	%p24, %r36, %r65;
	@%p24 bra 	$L__BB0_27;
	mad.lo.s32 	%r66, %r33, %r31, %r30;
	mul.lo.s32 	%r67, %r36, %r34;
	mad.lo.s32 	%r68, %r67, %r31, %r66;
	ld.global.u32 	%r69, [%rd6];
	cvt.rn.f32.s32 	%f15, %r69;
	ld.global.f32 	%f16, [%rd3];
	sub.f32 	%f17, %f15, %f16;
	mul.wide.s32 	%rd27, %r68, 4;
	add.s64 	%rd28, %rd2, %rd27;
	ld.global.u32 	%r70, [%rd28];
	cvt.rn.f32.s32 	%f18, %r70;
	ld.global.f32 	%f19, [%rd3+4];
	sub.f32 	%f20, %f18, %f19;
	mul.f32 	%f21, %f17, %f20;
	cvt.f64.f32 	%fd7, %f21;
	mul.wide.u32 	%rd29, %r72, 8;
	add.s64 	%rd30, %rd1, %rd29;
	ld.global.f64 	%fd8, [%rd30];
	add.f64 	%fd9, %fd8, %fd7;
	st.global.f64 	[%rd30], %fd9;
$L__BB0_27:
	ret;

}


// ===== COMPILED SASS (sm_100) =====

	.target	sm_100

	.elftype	@"ET_EXEC"


//--------------------- .note.nv.tkinfo           --------------------------
	.section	.note.nv.tkinfo,"",@"SHT_NOTE"
	.sectionflags	@"SHF_NOTE_NV_TKINFO"
	.tkinfo
        /*0018*/ 	.word	0x00000002
        /*0030*/ 	.string	""
        /*0030*/ 	.string	"ptxas"
        /*0030*/ 	.string	"Cuda compilation tools, release 13.0, V13.0.88"
        /*0030*/ 	.string	"Build cuda_13.0.r13.0/compiler.36424714_0"
        /*0030*/ 	.string	"-arch sm_100 -m 64 "



//--------------------- .note.nv.cuinfo           --------------------------
	.section	.note.nv.cuinfo,"",@"SHT_NOTE"
	.sectionflags	@"SHF_NOTE_NV_CUINFO"
        /*0018*/ 	.short	0x0002
        /*001a*/ 	.short	0x0064
        /*001c*/ 	.short	0x0082
	.zero		2


//--------------------- .nv.info                  --------------------------
	.section	.nv.info,"",@"SHT_CUDA_INFO"
	.align	4


	//----- nvinfo : EIATTR_REGCOUNT
	.align		4
        /*0000*/ 	.byte	0x04, 0x2f
        /*0002*/ 	.short	(.L_1 - .L_0)
	.align		4
.L_0:
        /*0004*/ 	.word	index@(runAdd)
        /*0008*/ 	.word	0x0000001c


	//----- nvinfo : EIATTR_FRAME_SIZE
	.align		4
.L_1:
        /*000c*/ 	.byte	0x04, 0x11
        /*000e*/ 	.short	(.L_3 - .L_2)
	.align		4
.L_2:
        /*0010*/ 	.word	index@(runAdd)
        /*0014*/ 	.word	0x00000000


	//----- nvinfo : EIATTR_MIN_STACK_SIZE
	.align		4
.L_3:
        /*0018*/ 	.byte	0x04, 0x12
        /*001a*/ 	.short	(.L_5 - .L_4)
	.align		4
.L_4:
        /*001c*/ 	.word	index@(runAdd)
        /*0020*/ 	.word	0x00000000
.L_5:


//--------------------- .nv.compat                --------------------------
	.section	.nv.compat,"",@"SHT_CUDA_COMPAT_INFO"
	.align	4
        /*0000*/ 	.byte	0x02, 0x09, 0x00, 0x00, 0x02, 0x02, 0x01, 0x00, 0x02, 0x05, 0x05, 0x00, 0x03, 0x07, 0x01, 0x01
        /*0010*/ 	.byte	0x02, 0x03, 0x00, 0x00, 0x02, 0x06, 0x01, 0x00, 0x04, 0x0b, 0x08, 0x00, 0x01, 0x00, 0x00, 0x00
        /*0020*/ 	.byte	0x00, 0x00, 0x00, 0x00


//--------------------- .nv.info.runAdd           --------------------------
	.section	.nv.info.runAdd,"",@"SHT_CUDA_INFO"
	.sectionflags	@""
	.align	4


	//----- nvinfo : EIATTR_CUDA_API_VERSION
	.align		4
        /*0000*/ 	.byte	0x04, 0x37
        /*0002*/ 	.short	(.L_7 - .L_6)
.L_6:
        /*0004*/ 	.word	0x00000082


	//----- nvinfo : EIATTR_KPARAM_INFO
	.align		4
.L_7:
        /*0008*/ 	.byte	0x04, 0x17
        /*000a*/ 	.short	(.L_9 - .L_8)
.L_8:
        /*000c*/ 	.word	0x00000000
        /*0010*/ 	.short	0x000b
        /*0012*/ 	.short	0x0058
        /*0014*/ 	.byte	0x00, 0xf0, 0x11, 0x00


	//----- nvinfo : EIATTR_KPARAM_INFO
	.align		4
.L_9:
        /*0018*/ 	.byte	0x04, 0x17
        /*001a*/ 	.short	(.L_11 - .L_10)
.L_10:
        /*001c*/ 	.word	0x00000000
        /*0020*/ 	.short	0x000a
        /*0022*/ 	.short	0x0050
        /*0024*/ 	.byte	0x00, 0xf5, 0x21, 0x00


	//----- nvinfo : EIATTR_KPARAM_INFO
	.align		4
.L_11:
        /*0028*/ 	.byte	0x04, 0x17
        /*002a*/ 	.short	(.L_13 - .L_12)
.L_12:
        /*002c*/ 	.word	0x00000000
        /*0030*/ 	.short	0x0009
        /*0032*/ 	.short	0x0048
        /*0034*/ 	.byte	0x00, 0xf0, 0x11, 0x00


	//----- nvinfo : EIATTR_KPARAM_INFO
	.align		4
.L_13:
        /*0038*/ 	.byte	0x04, 0x17
        /*003a*/ 	.short	(.L_15 - .L_14)
.L_14:
        /*003c*/ 	.word	0x00000000
        /*0040*/ 	.short	0x0008
        /*0042*/ 	.short	0x0040
        /*0044*/ 	.byte	0x00, 0xf5, 0x21, 0x00


	//----- nvinfo : EIATTR_KPARAM_INFO
	.align		4
.L_15:
        /*0048*/ 	.byte	0x04, 0x17
        /*004a*/ 	.short	(.L_17 - .L_16)
.L_16:
        /*004c*/ 	.word	0x00000000
        /*0050*/ 	.short	0x0007
        /*0052*/ 	.short	0x0038
        /*0054*/ 	.byte	0x00, 0xf0, 0x11, 0x00


	//----- nvinfo : EIATTR_KPARAM_INFO
	.align		4
.L_17:
        /*0058*/ 	.byte	0x04, 0x17
        /*005a*/ 	.short	(.L_19 - .L_18)
.L_18:
        /*005c*/ 	.word	0x00000000
        /*0060*/ 	.short	0x0006
        /*0062*/ 	.short	0x0030
        /*0064*/ 	.byte	0x00, 0xf5, 0x21, 0x00


	//----- nvinfo : EIATTR_KPARAM_INFO
	.align		4
.L_19:
        /*0068*/ 	.byte	0x04, 0x17
        /*006a*/ 	.short	(.L_21 - .L_20)
.L_20:
        /*006c*/ 	.word	0x00000000
        /*0070*/ 	.short	0x0005
        /*0072*/ 	.short	0x0028
        /*0074*/ 	.byte	0x00, 0xf0, 0x11, 0x00


	//----- nvinfo : EIATTR_KPARAM_INFO
	.align		4
.L_21:
        /*0078*/ 	.byte	0x04, 0x17
        /*007a*/ 	.short	(.L_23 - .L_22)
.L_22:
        /*007c*/ 	.word	0x00000000
        /*0080*/ 	.short	0x0004
        /*0082*/ 	.short	0x0020
        /*0084*/ 	.byte	0x00, 0xf5, 0x21, 0x00


	//----- nvinfo : EIATTR_KPARAM_INFO
	.align		4
.L_23:
        /*0088*/ 	.byte	0x04, 0x17
        /*008a*/ 	.short	(.L_25 - .L_24)
.L_24:
        /*008c*/ 	.word	0x00000000
        /*0090*/ 	.short	0x0003
        /*0092*/ 	.short	0x0018
        /*0094*/ 	.byte	0x00, 0xf0, 0x11, 0x00


	//----- nvinfo : EIATTR_KPARAM_INFO
	.align		4
.L_25:
        /*0098*/ 	.byte	0x04, 0x17
        /*009a*/ 	.short	(.L_27 - .L_26)
.L_26:
        /*009c*/ 	.word	0x00000000
        /*00a0*/ 	.short	0x0002
        /*00a2*/ 	.short	0x0010
        /*00a4*/ 	.byte	0x00, 0xf5, 0x21, 0x00


	//----- nvinfo : EIATTR_KPARAM_INFO
	.align		4
.L_27:
        /*00a8*/ 	.byte	0x04, 0x17
        /*00aa*/ 	.short	(.L_29 - .L_28)
.L_28:
        /*00ac*/ 	.word	0x00000000
        /*00b0*/ 	.short	0x0001
        /*00b2*/ 	.short	0x0008
        /*00b4*/ 	.byte	0x00, 0xf0, 0x11, 0x00


	//----- nvinfo : EIATTR_KPARAM_INFO
	.align		4
.L_29:
        /*00b8*/ 	.byte	0x04, 0x17
        /*00ba*/ 	.short	(.L_31 - .L_30)
.L_30:
        /*00bc*/ 	.word	0x00000000
        /*00c0*/ 	.short	0x0000
        /*00c2*/ 	.short	0x0000
        /*00c4*/ 	.byte	0x00, 0xf5, 0x21, 0x00


	//----- nvinfo : EIATTR_SPARSE_MMA_MASK
	.align		4
.L_31:
        /*00c8*/ 	.byte	0x03, 0x50
        /*00ca*/ 	.short	0x0000


	//----- nvinfo : EIATTR_MAXREG_COUNT
	.align		4
        /*00cc*/ 	.byte	0x03, 0x1b
        /*00ce*/ 	.short	0x00ff


	//----- nvinfo : EIATTR_MERCURY_ISA_VERSION
	.align		4
        /*00d0*/ 	.byte	0x03, 0x5f
        /*00d2*/ 	.short	0x0101


	//----- nvinfo : EIATTR_VRC_CTA_INIT_COUNT
	.align		4
        /*00d4*/ 	.byte	0x02, 0x4a
	.zero		1
	.zero		1


	//----- nvinfo : EIATTR_EXIT_INSTR_OFFSETS
	.align		4
        /*00d8*/ 	.byte	0x04, 0x1c
        /*00da*/ 	.short	(.L_33 - .L_32)


	//   ....[0]....
.L_32:
        /*00dc*/ 	.word	0x000000d0


	//   ....[1]....
        /*00e0*/ 	.word	0x00000420


	//   ....[2]....
        /*00e4*/ 	.word	0x00000b70


	//   ....[3]....
        /*00e8*/ 	.word	0x00000bd0


	//   ....[4]....
        /*00ec*/ 	.word	0x00000c20


	//   ....[5]....
        /*00f0*/ 	.word	0x00000c50


	//   ....[6]....
        /*00f4*/ 	.word	0x00000c90


	//   ....[7]....
        /*00f8*/ 	.word	0x00000cc0


	//   ....[8]....
        /*00fc*/ 	.word	0x00000d00


	//   ....[9]....
        /*0100*/ 	.word	0x00000e60


	//----- nvinfo : EIATTR_CBANK_PARAM_SIZE
	.align		4
.L_33:
        /*0104*/ 	.byte	0x03, 0x19
        /*0106*/ 	.short	0x005c


	//----- nvinfo : EIATTR_PARAM_CBANK
	.align		4
        /*0108*/ 	.byte	0x04, 0x0a
        /*010a*/ 	.short	(.L_35 - .L_34)
	.align		4
.L_34:
        /*010c*/ 	.word	index@(.nv.constant0.runAdd)
        /*0110*/ 	.short	0x0380
        /*0112*/ 	.short	0x005c


	//----- nvinfo : EIATTR_SW_WAR
	.align		4
.L_35:
        /*0114*/ 	.byte	0x04, 0x36
        /*0116*/ 	.short	(.L_37 - .L_36)
.L_36:
        /*0118*/ 	.word	0x00000008
.L_37:


//--------------------- .nv.callgraph             --------------------------
	.section	.nv.callgraph,"",@"SHT_CUDA_CALLGRAPH"
	.align	4
	.sectionentsize	8
	.align		4
        /*0000*/ 	.word	0x00000000
	.align		4
        /*0004*/ 	.word	0xffffffff
	.align		4
        /*0008*/ 	.word	0x00000000
	.align		4
        /*000c*/ 	.word	0xfffffffe
	.align		4
        /*0010*/ 	.word	0x00000000
	.align		4
        /*0014*/ 	.word	0xfffffffd
	.align		4
        /*0018*/ 	.word	0x00000000
	.align		4
        /*001c*/ 	.word	0xfffffffc


//--------------------- .text.runAdd              --------------------------
	.section	.text.runAdd,"ax",@progbits
	.align	128
        .global         runAdd
        .type           runAdd,@function
        .size           runAdd,(.L_x_5 - runAdd)
        .other          runAdd,@"STO_CUDA_ENTRY STV_DEFAULT"
runAdd:
.text.runAdd:
[----:B------:R-:W-:Y:S08]  /*0000*/  LDC R1, c[0x0][0x37c] ;  /* 0x0000df00ff017b82 */ /* 0x000ff00000000800 */
[----:B------:R-:W0:Y:S01]  /*0010*/  LDC.64 R4, c[0x0][0x3c0] ;  /* 0x0000f000ff047b82 */ /* 0x000e220000000a00 */
[----:B------:R-:W0:Y:S02]  /*0020*/  LDCU.64 UR8, c[0x0][0x358] ;  /* 0x00006b00ff0877ac */ /* 0x000e240008000a00 */
[----:B0-----:R-:W2:Y:S04]  /*0030*/  LDG.E R0, desc[UR8][R4.64] ;  /* 0x0000000804007981 */ /* 0x001ea8000c1e1900 */
[----:B------:R-:W2:Y:S04]  /*0040*/  LDG.E R3, desc[UR8][R4.64+0x4] ;  /* 0x0000040804037981 */ /* 0x000ea8000c1e1900 */
[----:B------:R-:W3:Y:S01]  /*0050*/  LDG.E R6, desc[UR8][R4.64+0x8] ;  /* 0x0000080804067981 */ /* 0x000ee2000c1e1900 */
[----:B------:R-:W0:Y:S01]  /*0060*/  S2UR UR4, SR_CTAID.X ;  /* 0x00000000000479c3 */ /* 0x000e220000002500 */
[----:B------:R-:W0:Y:S07]  /*0070*/  S2R R7, SR_CTAID.Y ;  /* 0x0000000000077919 */ /* 0x000e2e0000002600 */
[----:B------:R-:W0:Y:S02]  /*0080*/  LDC R2, c[0x0][0x370] ;  /* 0x0000dc00ff027b82 */ /* 0x000e240000000800 */
[----:B0-----:R-:W-:-:S02]  /*0090*/  IMAD R2, R2, R7, UR4 ;  /* 0x0000000402027e24 */ /* 0x001fc4000f8e0207 */
[----:B--2---:R-:W-:-:S04]  /*00a0*/  IMAD R3, R0, R3, RZ ;  /* 0x0000000300037224 */ /* 0x004fc800078e02ff */
[----:B---3--:R-:W-:-:S05]  /*00b0*/  IMAD R7, R3, R6, RZ ;  /* 0x0000000603077224 */ /* 0x008fca00078e02ff */
[----:B------:R-:W-:-:S13]  /*00c0*/  ISETP.GE.AND P0, PT, R2, R7, PT ;  /* 0x000000070200720c */ /* 0x000fda0003f06270 */
[----:B------:R-:W-:Y:S05]  /*00d0*/  @P0 EXIT ;  /* 0x000000000000094d */ /* 0x000fea0003800000 */
[-C--:B------:R-:W-:Y:S01]  /*00e0*/  IABS R10, R3.reuse ;  /* 0x00000003000a7213 */ /* 0x080fe20000000000 */
[----:B------:R-:W-:Y:S01]  /*00f0*/  HFMA2 R4, -RZ, RZ, 0, 0 ;  /* 0x00000000ff047431 */ /* 0x000fe200000001ff */
[----:B------:R-:W-:Y:S01]  /*0100*/  IABS R9, R0 ;  /* 0x0000000000097213 */ /* 0x000fe20000000000 */
[----:B------:R-:W0:Y:S01]  /*0110*/  LDC R13, c[0x0][0x3a8] ;  /* 0x0000ea00ff0d7b82 */ /* 0x000e220000000800 */
[----:B------:R-:W1:Y:S01]  /*0120*/  I2F.RP R6, R10 ;  /* 0x0000000a00067306 */ /* 0x000e620000209400 */
[----:B------:R-:W-:-:S07]  /*0130*/  IABS R8, R3 ;  /* 0x0000000300087213 */ /* 0x000fce0000000000 */
[----:B-1----:R-:W1:Y:S01]  /*0140*/  MUFU.RCP R6, R6 ;  /* 0x0000000600067308 */ /* 0x002e620000001000 */
[----:B0-----:R-:W-:Y:S01]  /*0150*/  ISETP.GE.AND P3, PT, R13, 0x3, PT ;  /* 0x000000030d00780c */ /* 0x001fe20003f66270 */
[----:B-1----:R-:W-:Y:S01]  /*0160*/  VIADD R5, R6, 0xffffffe ;  /* 0x0ffffffe06057836 */ /* 0x002fe20000000000 */
[----:B------:R-:W-:-:S05]  /*0170*/  IABS R6, R2 ;  /* 0x0000000200067213 */ /* 0x000fca0000000000 */
[----:B------:R-:W0:Y:S02]  /*0180*/  F2I.FTZ.U32.TRUNC.NTZ R5, R5 ;  /* 0x0000000500057305 */ /* 0x000e24000021f000 */
[----:B0-----:R-:W-:-:S04]  /*0190*/  IMAD.MOV R7, RZ, RZ, -R5 ;  /* 0x000000ffff077224 */ /* 0x001fc800078e0a05 */
[----:B------:R-:W-:-:S04]  /*01a0*/  IMAD R7, R7, R10, RZ ;  /* 0x0000000a07077224 */ /* 0x000fc800078e02ff */
[----:B------:R-:W-:-:S04]  /*01b0*/  IMAD.HI.U32 R7, R5, R7, R4 ;  /* 0x0000000705077227 */ /* 0x000fc800078e0004 */
[----:B------:R-:W-:Y:S02]  /*01c0*/  IMAD.MOV.U32 R4, RZ, RZ, R9 ;  /* 0x000000ffff047224 */ /* 0x000fe400078e0009 */
[----:B------:R-:W-:Y:S02]  /*01d0*/  IMAD.MOV R5, RZ, RZ, -R8 ;  /* 0x000000ffff057224 */ /* 0x000fe400078e0a08 */
[----:B------:R-:W0:Y:S01]  /*01e0*/  I2F.RP R8, R4 ;  /* 0x0000000400087306 */ /* 0x000e220000209400 */
[----:B------:R-:W-:-:S04]  /*01f0*/  IMAD.HI.U32 R11, R7, R6, RZ ;  /* 0x00000006070b7227 */ /* 0x000fc800078e00ff */
[----:B------:R-:W-:-:S05]  /*0200*/  IMAD R5, R11, R5, R6 ;  /* 0x000000050b057224 */ /* 0x000fca00078e0206 */
[----:B------:R-:W-:Y:S01]  /*0210*/  ISETP.GT.U32.AND P1, PT, R10, R5, PT ;  /* 0x000000050a00720c */ /* 0x000fe20003f24070 */
[----:B0-----:R-:W0:-:S12]  /*0220*/  MUFU.RCP R8, R8 ;  /* 0x0000000800087308 */ /* 0x001e180000001000 */
[-C--:B------:R-:W-:Y:S01]  /*0230*/  @!P1 IADD3 R5, PT, PT, R5, -R10.reuse, RZ ;  /* 0x8000000a05059210 */ /* 0x080fe20007ffe0ff */
[----:B------:R-:W-:Y:S01]  /*0240*/  @!P1 VIADD R11, R11, 0x1 ;  /* 0x000000010b0b9836 */ /* 0x000fe20000000000 */
[----:B------:R-:W-:Y:S02]  /*0250*/  ISETP.NE.AND P1, PT, R3, RZ, PT ;  /* 0x000000ff0300720c */ /* 0x000fe40003f25270 */
[----:B------:R-:W-:Y:S02]  /*0260*/  ISETP.GE.U32.AND P0, PT, R5, R10, PT ;  /* 0x0000000a0500720c */ /* 0x000fe40003f06070 */
[----:B------:R-:W-:Y:S01]  /*0270*/  LOP3.LUT R5, R2, R3, RZ, 0x3c, !PT ;  /* 0x0000000302057212 */ /* 0x000fe200078e3cff */
[----:B0-----:R-:W-:-:S03]  /*0280*/  VIADD R6, R8, 0xffffffe ;  /* 0x0ffffffe08067836 */ /* 0x001fc60000000000 */
[----:B------:R-:W-:Y:S01]  /*0290*/  ISETP.GE.AND P2, PT, R5, RZ, PT ;  /* 0x000000ff0500720c */ /* 0x000fe20003f46270 */
[----:B------:R-:W-:Y:S01]  /*02a0*/  IMAD.MOV R5, RZ, RZ, -R3 ;  /* 0x000000ffff057224 */ /* 0x000fe200078e0a03 */
[----:B------:R0:W1:Y:S05]  /*02b0*/  F2I.FTZ.U32.TRUNC.NTZ R7, R6 ;  /* 0x0000000600077305 */ /* 0x00006a000021f000 */
[----:B------:R-:W-:Y:S02]  /*02c0*/  @P0 IADD3 R11, PT, PT, R11, 0x1, RZ ;  /* 0x000000010b0b0810 */ /* 0x000fe40007ffe0ff */
[----:B0-----:R-:W-:-:S04]  /*02d0*/  IABS R6, R0 ;  /* 0x0000000000067213 */ /* 0x001fc80000000000 */
[----:B------:R-:W-:Y:S01]  /*02e0*/  @!P2 IMAD.MOV R11, RZ, RZ, -R11 ;  /* 0x000000ffff0ba224 */ /* 0x000fe200078e0a0b */
[----:B------:R-:W-:Y:S02]  /*02f0*/  @!P1 LOP3.LUT R11, RZ, R3, RZ, 0x33, !PT ;  /* 0x00000003ff0b9212 */ /* 0x000fe400078e33ff */
[----:B-1----:R-:W-:-:S03]  /*0300*/  IADD3 R8, PT, PT, RZ, -R7, RZ ;  /* 0x80000007ff087210 */ /* 0x002fc60007ffe0ff */
[----:B------:R-:W-:Y:S02]  /*0310*/  IMAD R9, R11, R5, R2 ;  /* 0x000000050b097224 */ /* 0x000fe400078e0202 */
[----:B------:R-:W-:-:S03]  /*0320*/  IMAD.MOV.U32 R3, RZ, RZ, R8 ;  /* 0x000000ffff037224 */ /* 0x000fc600078e0008 */
[----:B------:R-:W-:Y:S01]  /*0330*/  IABS R5, R9 ;  /* 0x0000000900057213 */ /* 0x000fe20000000000 */
[----:B------:R-:W-:Y:S01]  /*0340*/  IMAD.MOV R8, RZ, RZ, -R6 ;  /* 0x000000ffff087224 */ /* 0x000fe200078e0a06 */
[----:B------:R-:W-:Y:S01]  /*0350*/  MOV R6, RZ ;  /* 0x000000ff00067202 */ /* 0x000fe20000000f00 */
[----:B------:R-:W-:-:S04]  /*0360*/  IMAD R3, R3, R4, RZ ;  /* 0x0000000403037224 */ /* 0x000fc800078e02ff */
[----:B------:R-:W-:-:S04]  /*0370*/  IMAD.HI.U32 R6, R7, R3, R6 ;  /* 0x0000000307067227 */ /* 0x000fc800078e0006 */
[----:B------:R-:W-:Y:S02]  /*0380*/  IMAD.MOV.U32 R3, RZ, RZ, R5 ;  /* 0x000000ffff037224 */ /* 0x000fe400078e0005 */
[----:B------:R-:W-:Y:S02]  /*0390*/  IMAD.MOV.U32 R5, RZ, RZ, R8 ;  /* 0x000000ffff057224 */ /* 0x000fe400078e0008 */
[----:B------:R-:W-:-:S04]  /*03a0*/  IMAD.HI.U32 R10, R6, R3, RZ ;  /* 0x00000003060a7227 */ /* 0x000fc800078e00ff */
[----:B------:R-:W-:Y:S01]  /*03b0*/  IMAD R3, R10, R5, R3 ;  /* 0x000000050a037224 */ /* 0x000fe200078e0203 */
[----:B------:R-:W-:-:S04]  /*03c0*/  LOP3.LUT R5, R9, R0, RZ, 0x3c, !PT ;  /* 0x0000000009057212 */ /* 0x000fc800078e3cff */
[----:B------:R-:W-:Y:S02]  /*03d0*/  ISETP.GT.U32.AND P2, PT, R4, R3, PT ;  /* 0x000000030400720c */ /* 0x000fe40003f44070 */
[----:B------:R-:W-:-:S11]  /*03e0*/  ISETP.GE.AND P0, PT, R5, RZ, PT ;  /* 0x000000ff0500720c */ /* 0x000fd60003f06270 */
[----:B------:R-:W-:Y:S01]  /*03f0*/  @!P2 IADD3 R3, PT, PT, R3, -R4, RZ ;  /* 0x800000040303a210 */ /* 0x000fe20007ffe0ff */
[----:B------:R-:W-:-:S03]  /*0400*/  @!P2 VIADD R10, R10, 0x1 ;  /* 0x000000010a0aa836 */ /* 0x000fc60000000000 */
[----:B------:R-:W-:Y:S01]  /*0410*/  ISETP.GE.U32.AND P1, PT, R3, R4, PT ;  /* 0x000000040300720c */ /* 0x000fe20003f26070 */
[----:B------:R-:W-:-:S12]  /*0420*/  @!P3 EXIT ;  /* 0x000000000000b94d */ /* 0x000fd80003800000 */
[----:B------:R-:W0:Y:S01]  /*0430*/  LDC.64 R4, c[0x0][0x380] ;  /* 0x0000e000ff047b82 */ /* 0x000e220000000a00 */
[----:B------:R-:W-:Y:S01]  /*0440*/  ISETP.NE.AND P2, PT, R0, RZ, PT ;  /* 0x000000ff0000720c */ /* 0x000fe20003f45270 */
[----:B------:R-:W-:Y:S01]  /*0450*/  @P1 VIADD R10, R10, 0x1 ;  /* 0x000000010a0a1836 */ /* 0x000fe20000000000 */
[----:B------:R-:W-:Y:S01]  /*0460*/  MOV R12, RZ ;  /* 0x000000ff000c7202 */ /* 0x000fe20000000f00 */
[C---:B------:R-:W-:Y:S02]  /*0470*/  VIADD R6, R13.reuse, 0xfffffffd ;  /* 0xfffffffd0d067836 */ /* 0x040fe40000000000 */
[----:B------:R-:W-:Y:S01]  /*0480*/  IMAD.HI R13, R13, 0x55555556, RZ ;  /* 0x555555560d0d7827 */ /* 0x000fe200078e02ff */
[----:B------:R-:W-:Y:S02]  /*0490*/  @!P0 IADD3 R10, PT, PT, -R10, RZ, RZ ;  /* 0x000000ff0a0a8210 */ /* 0x000fe40007ffe1ff */
[----:B------:R-:W-:Y:S02]  /*04a0*/  ISETP.GE.U32.AND P0, PT, R6, 0x3, PT ;  /* 0x000000030600780c */ /* 0x000fe40003f06070 */
[----:B------:R-:W-:-:S03]  /*04b0*/  LEA.HI R13, R13, R13, RZ, 0x1 ;  /* 0x0000000d0d0d7211 */ /* 0x000fc600078f08ff */
[----:B------:R-:W-:-:S05]  /*04c0*/  @!P2 LOP3.LUT R10, RZ, R0, RZ, 0x33, !PT ;  /* 0x00000000ff0aa212 */ /* 0x000fca00078e33ff */
[----:B------:R-:W-:-:S04]  /*04d0*/  IMAD.MOV R3, RZ, RZ, -R10 ;  /* 0x000000ffff037224 */ /* 0x000fc800078e0a0a */
[----:B------:R-:W-:Y:S02]  /*04e0*/  IMAD R0, R0, R3, R9 ;  /* 0x0000000300007224 */ /* 0x000fe400078e0209 */
[----:B0-----:R-:W-:Y:S01]  /*04f0*/  IMAD.WIDE R2, R2, 0x4, R4 ;  /* 0x0000000402027825 */ /* 0x001fe200078e0204 */
[----:B------:R-:W-:Y:S06]  /*0500*/  @!P0 BRA `(.L_x_0) ;  /* 0x0000000400908947 */ /* 0x000fec0003800000 */
[----:B------:R-:W0:Y:S01]  /*0510*/  LDCU.64 UR6, c[0x0][0x3a0] ;  /* 0x00007400ff0677ac */ /* 0x000e220008000a00 */
[----:B------:R-:W1:Y:S01]  /*0520*/  LDC.64 R4, c[0x0][0x390] ;  /* 0x0000e400ff047b82 */ /* 0x000e620000000a00 */
[----:B------:R-:W-:Y:S01]  /*0530*/  LOP3.LUT R12, R13, 0x3ffffffe, RZ, 0xc0, !PT ;  /* 0x3ffffffe0d0c7812 */ /* 0x000fe200078ec0ff */
[----:B------:R-:W2:Y:S04]  /*0540*/  LDCU.64 UR4, c[0x0][0x3d0] ;  /* 0x00007a00ff0477ac */ /* 0x000ea80008000a00 */
[----:B------:R-:W-:Y:S01]  /*0550*/  IMAD.MOV R14, RZ, RZ, -R12 ;  /* 0x000000ffff0e7224 */ /* 0x000fe200078e0a0c */
[----:B0-----:R-:W-:Y:S02]  /*0560*/  UIADD3 UR6, UP0, UPT, UR6, 0xc, URZ ;  /* 0x0000000c06067890 */ /* 0x001fe4000ff1e0ff */
[----:B--2---:R-:W-:-:S02]  /*0570*/  UIADD3 UR4, UP1, UPT, UR4, 0x8, URZ ;  /* 0x0000000804047890 */ /* 0x004fc4000ff3e0ff */
[----:B------:R-:W-:Y:S02]  /*0580*/  UIADD3.X UR7, UPT, UPT, URZ, UR7, URZ, UP0, !UPT ;  /* 0x00000007ff077290 */ /* 0x000fe400087fe4ff */
[----:B------:R-:W-:Y:S01]  /*0590*/  IMAD.U32 R6, RZ, RZ, UR6 ;  /* 0x00000006ff067e24 */ /* 0x000fe2000f8e00ff */
[----:B------:R-:W-:Y:S01]  /*05a0*/  UIADD3.X UR5, UPT, UPT, URZ, UR5, URZ, UP1, !UPT ;  /* 0x00000005ff057290 */ /* 0x000fe20008ffe4ff */
[----:B------:R-:W-:Y:S02]  /*05b0*/  MOV R8, UR4 ;  /* 0x0000000400087c02 */ /* 0x000fe40008000f00 */
[----:B------:R-:W-:-:S03]  /*05c0*/  IMAD.U32 R7, RZ, RZ, UR7 ;  /* 0x00000007ff077e24 */ /* 0x000fc6000f8e00ff */
[----:B------:R-:W-:-:S07]  /*05d0*/  IMAD.U32 R9, RZ, RZ, UR5 ;  /* 0x00000005ff097e24 */ /* 0x000fce000f8e00ff */
.L_x_3:
[----:B------:R-:W2:Y:S01]  /*05e0*/  LDG.E R17, desc[UR8][R6.64+-0xc] ;  /* 0xfffff40806117981 */ /* 0x000ea2000c1e1900 */
[----:B------:R-:W-:-:S04]  /*05f0*/  IADD3 R14, PT, PT, R14, 0x2, RZ ;  /* 0x000000020e0e7810 */ /* 0x000fc80007ffe0ff */
[----:B------:R-:W-:Y:S02]  /*0600*/  ISETP.NE.AND P0, PT, R14, RZ, PT ;  /* 0x000000ff0e00720c */ /* 0x000fe40003f05270 */
[----:B--2---:R-:W-:-:S13]  /*0610*/  ISETP.GE.AND P1, PT, R0, R17, PT ;  /* 0x000000110000720c */ /* 0x004fda0003f26270 */
[----:B------:R-:W-:Y:S05]  /*0620*/  @!P1 BRA `(.L_x_1) ;  /* 0x0000000000949947 */ /* 0x000fea0003800000 */
[----:B------:R-:W0:Y:S02]  /*0630*/  LDC.64 R20, c[0x0][0x3c0] ;  /* 0x0000f000ff147b82 */ /* 0x000e240000000a00 */
[----:B0-----:R-:W2:Y:S01]  /*0640*/  LDG.E R15, desc[UR8][R20.64] ;  /* 0x00000008140f7981 */ /* 0x001ea2000c1e1900 */
[----:B------:R-:W-:-:S05]  /*0650*/  IMAD.IADD R24, R0, 0x1, -R17 ;  /* 0x0000000100187824 */ /* 0x000fca00078e0a11 */
[----:B--2---:R-:W-:-:S13]  /*0660*/  ISETP.GE.AND P1, PT, R24, R15, PT ;  /* 0x0000000f1800720c */ /* 0x004fda0003f26270 */
[----:B------:R-:W-:Y:S05]  /*0670*/  @P1 BRA `(.L_x_1) ;  /* 0x0000000000801947 */ /* 0x000fea0003800000 */
[----:B------:R-:W2:Y:S02]  /*0680*/  LDG.E R17, desc[UR8][R6.64+-0x8] ;  /* 0xfffff80806117981 */ /* 0x000ea4000c1e1900 */
[----:B--2---:R-:W-:-:S13]  /*0690*/  ISETP.GE.AND P1, PT, R10, R17, PT ;  /* 0x000000110a00720c */ /* 0x004fda0003f26270 */
[----:B------:R-:W-:Y:S05]  /*06a0*/  @!P1 BRA `(.L_x_1) ;  /* 0x0000000000749947 */ /* 0x000fea0003800000 */
[----:B------:R-:W2:Y:S01]  /*06b0*/  LDG.E R22, desc[UR8][R20.64+0x4] ;  /* 0x0000040814167981 */ /* 0x000ea2000c1e1900 */
[----:B------:R-:W-:-:S05]  /*06c0*/  IMAD.IADD R23, R10, 0x1, -R17 ;  /* 0x000000010a177824 */ /* 0x000fca00078e0a11 */
[----:B--2---:R-:W-:-:S13]  /*06d0*/  ISETP.GE.AND P1, PT, R23, R22, PT ;  /* 0x000000161700720c */ /* 0x004fda0003f26270 */
[----:B------:R-:W-:Y:S05]  /*06e0*/  @P1 BRA `(.L_x_1) ;  /* 0x0000000000641947 */ /* 0x000fea0003800000 */
[----:B------:R-:W2:Y:S02]  /*06f0*/  LDG.E R16, desc[UR8][R6.64+-0x4] ;  /* 0xfffffc0806107981 */ /* 0x000ea4000c1e1900 */
[----:B--2---:R-:W-:-:S13]  /*0700*/  ISETP.GE.AND P1, PT, R11, R16, PT ;  /* 0x000000100b00720c */ /* 0x004fda0003f26270 */
[----:B------:R-:W-:Y:S05]  /*0710*/  @!P1 BRA `(.L_x_1) ;  /* 0x0000000000589947 */ /* 0x000fea0003800000 */
[----:B------:R-:W2:Y:S01]  /*0720*/  LDG.E R20, desc[UR8][R20.64+0x8] ;  /* 0x0000080814147981 */ /* 0x000ea2000c1e1900 */
[----:B------:R-:W-:-:S04]  /*0730*/  IADD3 R25, PT, PT, R11, -R16, RZ ;  /* 0x800000100b197210 */ /* 0x000fc80007ffe0ff */
[----:B--2---:R-:W-:-:S13]  /*0740*/  ISETP.GE.AND P1, PT, R25, R20, PT ;  /* 0x000000141900720c */ /* 0x004fda0003f26270 */
[----:B------:R-:W0:Y:S01]  /*0750*/  @!P1 LDC.64 R18, c[0x0][0x390] ;  /* 0x0000e400ff129b82 */ /* 0x000e220000000a00 */
[----:B------:R-:W-:Y:S02]  /*0760*/  @!P1 IMAD R24, R15, R23, R24 ;  /* 0x000000170f189224 */ /* 0x000fe400078e0218 */
[----:B------:R-:W-:-:S04]  /*0770*/  @!P1 IMAD R22, R22, R25, RZ ;  /* 0x0000001916169224 */ /* 0x000fc800078e02ff */
[----:B------:R-:W-:Y:S01]  /*0780*/  @!P1 IMAD R23, R15, R22, R24 ;  /* 0x000000160f179224 */ /* 0x000fe200078e0218 */
[----:B------:R-:W2:Y:S01]  /*0790*/  @!P1 LDC.64 R16, c[0x0][0x3b0] ;  /* 0x0000ec00ff109b82 */ /* 0x000ea20000000a00 */
[----:B------:R-:W3:Y:S02]  /*07a0*/  @!P1 LDG.E R15, desc[UR8][R2.64] ;  /* 0x00000008020f9981 */ /* 0x000ee4000c1e1900 */
[----:B0-----:R-:W-:Y:S02]  /*07b0*/  @!P1 IMAD.WIDE R22, R23, 0x4, R18 ;  /* 0x0000000417169825 */ /* 0x001fe400078e0212 */
[----:B------:R-:W4:Y:S04]  /*07c0*/  @!P1 LDG.E.64 R18, desc[UR8][R8.64+-0x8] ;  /* 0xfffff80808129981 */ /* 0x000f28000c1e1b00 */
[----:B------:R-:W5:Y:S04]  /*07d0*/  @!P1 LDG.E R22, desc[UR8][R22.64] ;  /* 0x0000000816169981 */ /* 0x000f68000c1e1900 */
[----:B--2---:R-:W2:Y:S04]  /*07e0*/  @!P1 LDG.E R20, desc[UR8][R16.64] ;  /* 0x0000000810149981 */ /* 0x004ea8000c1e1900 */
[----:B------:R-:W4:Y:S01]  /*07f0*/  @!P1 LDG.E R24, desc[UR8][R16.64+0x4] ;  /* 0x0000040810189981 */ /* 0x000f22000c1e1900 */
[----:B---3--:R-:W-:-:S02]  /*0800*/  @!P1 I2FP.F32.S32 R15, R15 ;  /* 0x0000000f000f9245 */ /* 0x008fc40000201400 */
[----:B-----5:R-:W-:-:S03]  /*0810*/  @!P1 I2FP.F32.S32 R21, R22 ;  /* 0x0000001600159245 */ /* 0x020fc60000201400 */
[----:B--2---:R-:W-:Y:S02]  /*0820*/  @!P1 FADD R15, R15, -R20 ;  /* 0x800000140f0f9221 */ /* 0x004fe40000000000 */
[----:B----4-:R-:W-:-:S04]  /*0830*/  @!P1 FADD R24, R21, -R24 ;  /* 0x8000001815189221 */ /* 0x010fc80000000000 */
[----:B------:R-:W-:-:S04]  /*0840*/  @!P1 FMUL R15, R15, R24 ;  /* 0x000000180f0f9220 */ /* 0x000fc80000400000 */
[----:B------:R-:W0:Y:S02]  /*0850*/  @!P1 F2F.F64.F32 R20, R15 ;  /* 0x0000000f00149310 */ /* 0x000e240000201800 */
[----:B0-----:R-:W-:-:S07]  /*0860*/  @!P1 DADD R18, R20, R18 ;  /* 0x0000000014129229 */ /* 0x001fce0000000012 */
[----:B------:R0:W-:Y:S04]  /*0870*/  @!P1 STG.E.64 desc[UR8][R8.64+-0x8], R18 ;  /* 0xfffff81208009986 */ /* 0x0001e8000c101b08 */
.L_x_1:
[----:B0-----:R-:W2:Y:S02]  /*0880*/  LDG.E R19, desc[UR8][R6.64] ;  /* 0x0000000806137981 */ /* 0x001ea4000c1e1900 */
        /* <DEDUP_REMOVED lines=21> */
[----:B------:R-:W0:Y:S01]  /*09e0*/  LDC.64 R16, c[0x0][0x3b0] ;  /* 0x0000ec00ff107b82 */ /* 0x000e220000000a00 */
[----:B------:R-:W-:Y:S02]  /*09f0*/  IMAD R20, R15, R19, R20 ;  /* 0x000000130f147224 */ /* 0x000fe400078e0214 */
[----:B------:R-:W-:-:S04]  /*0a00*/  IMAD R18, R18, R21, RZ ;  /* 0x0000001512127224 */ /* 0x000fc800078e02ff */
[----:B------:R-:W-:Y:S02]  /*0a10*/  IMAD R21, R15, R18, R20 ;  /* 0x000000120f157224 */ /* 0x000fe400078e0214 */
[----:B------:R-:W2:Y:S02]  /*0a20*/  LDG.E R15, desc[UR8][R2.64] ;  /* 0x00000008020f7981 */ /* 0x000ea4000c1e1900 */
[----:B-1----:R-:W-:Y:S02]  /*0a30*/  IMAD.WIDE R20, R21, 0x4, R4 ;  /* 0x0000000415147825 */ /* 0x002fe400078e0204 */
[----:B------:R-:W3:Y:S04]  /*0a40*/  LDG.E.64 R18, desc[UR8][R8.64] ;  /* 0x0000000808127981 */ /* 0x000ee8000c1e1b00 */
[----:B------:R-:W4:Y:S04]  /*0a50*/  LDG.E R20, desc[UR8][R20.64] ;  /* 0x0000000814147981 */ /* 0x000f28000c1e1900 */
[----:B0-----:R-:W5:Y:S04]  /*0a60*/  LDG.E R22, desc[UR8][R16.64] ;  /* 0x0000000810167981 */ /* 0x001f68000c1e1900 */
[----:B------:R-:W3:Y:S01]  /*0a70*/  LDG.E R24, desc[UR8][R16.64+0x4] ;  /* 0x0000040810187981 */ /* 0x000ee2000c1e1900 */
[----:B--2---:R-:W-:-:S02]  /*0a80*/  I2FP.F32.S32 R15, R15 ;  /* 0x0000000f000f7245 */ /* 0x004fc40000201400 */
[----:B----4-:R-:W-:-:S03]  /*0a90*/  I2FP.F32.S32 R23, R20 ;  /* 0x0000001400177245 */ /* 0x010fc60000201400 */
[----:B-----5:R-:W-:Y:S02]  /*0aa0*/  FADD R15, R15, -R22 ;  /* 0x800000160f0f7221 */ /* 0x020fe40000000000 */
[----:B---3--:R-:W-:-:S04]  /*0ab0*/  FADD R24, R23, -R24 ;  /* 0x8000001817187221 */ /* 0x008fc80000000000 */
[----:B------:R-:W-:-:S04]  /*0ac0*/  FMUL R15, R15, R24 ;  /* 0x000000180f0f7220 */ /* 0x000fc80000400000 */
[----:B------:R-:W0:Y:S02]  /*0ad0*/  F2F.F64.F32 R22, R15 ;  /* 0x0000000f00167310 */ /* 0x000e240000201800 */
[----:B0-----:R-:W-:-:S07]  /*0ae0*/  DADD R18, R22, R18 ;  /* 0x0000000016127229 */ /* 0x001fce0000000012 */
[----:B------:R0:W-:Y:S04]  /*0af0*/  STG.E.64 desc[UR8][R8.64], R18 ;  /* 0x0000001208007986 */ /* 0x0001e8000c101b08 */
.L_x_2:
[----:B0-----:R-:W-:Y:S02]  /*0b00*/  IADD3 R8, P2, PT, R8, 0x10, RZ ;  /* 0x0000001008087810 */ /* 0x001fe40007f5e0ff */
[----:B------:R-:W-:-:S03]  /*0b10*/  IADD3 R6, P1, PT, R6, 0x18, RZ ;  /* 0x0000001806067810 */ /* 0x000fc60007f3e0ff */
[----:B------:R-:W-:Y:S01]  /*0b20*/  IMAD.X R9, RZ, RZ, R9, P2 ;  /* 0x000000ffff097224 */ /* 0x000fe200010e0609 */
[----:B------:R-:W-:Y:S01]  /*0b30*/  IADD3.X R7, PT, PT, RZ, R7, RZ, P1, !PT ;  /* 0x00000007ff077210 */ /* 0x000fe20000ffe4ff */
[----:B------:R-:W-:Y:S08]  /*0b40*/  @P0 BRA `(.L_x_3) ;  /* 0xfffffff800a40947 */ /* 0x000ff0000383ffff */
.L_x_0:
[----:B------:R-:W-:-:S04]  /*0b50*/  LOP3.LUT R13, R13, 0x1, RZ, 0xc0, !PT ;  /* 0x000000010d0d7812 */ /* 0x000fc800078ec0ff */
[----:B------:R-:W-:-:S13]  /*0b60*/  ISETP.NE.U32.AND P0, PT, R13, 0x1, PT ;  /* 0x000000010d00780c */ /* 0x000fda0003f05070 */
[----:B------:R-:W-:Y:S05]  /*0b70*/  @P0 EXIT ;  /* 0x000000000000094d */ /* 0x000fea0003800000 */
[----:B-1----:R-:W0:Y:S01]  /*0b80*/  LDC.64 R4, c[0x0][0x3a0] ;  /* 0x0000e800ff047b82 */ /* 0x002e220000000a00 */
[----:B------:R-:W-:-:S04]  /*0b90*/  IMAD R7, R12, 0x3, RZ ;  /* 0x000000030c077824 */ /* 0x000fc800078e02ff */
[----:B0-----:R-:W-:-:S05]  /*0ba0*/  IMAD.WIDE.U32 R4, R7, 0x4, R4 ;  /* 0x0000000407047825 */ /* 0x001fca00078e0004 */
[----:B------:R-:W2:Y:S02]  /*0bb0*/  LDG.E R9, desc[UR8][R4.64] ;  /* 0x0000000804097981 */ /* 0x000ea4000c1e1900 */
[----:B--2---:R-:W-:-:S13]  /*0bc0*/  ISETP.GE.AND P0, PT, R0, R9, PT ;  /* 0x000000090000720c */ /* 0x004fda0003f06270 */
[----:B------:R-:W-:Y:S05]  /*0bd0*/  @!P0 EXIT ;  /* 0x000000000000894d */ /* 0x000fea0003800000 */
[----:B------:R-:W0:Y:S02]  /*0be0*/  LDC.64 R6, c[0x0][0x3c0] ;  /* 0x0000f000ff067b82 */ /* 0x000e240000000a00 */
[----:B0-----:R-:W2:Y:S01]  /*0bf0*/  LDG.E R8, desc[UR8][R6.64] ;  /* 0x0000000806087981 */ /* 0x001ea2000c1e1900 */
[----:B------:R-:W-:-:S04]  /*0c00*/  IADD3 R9, PT, PT, R0, -R9, RZ ;  /* 0x8000000900097210 */ /* 0x000fc80007ffe0ff */
[----:B--2---:R-:W-:-:S13]  /*0c10*/  ISETP.GE.AND P0, PT, R9, R8, PT ;  /* 0x000000080900720c */ /* 0x004fda0003f06270 */
[----:B------:R-:W-:Y:S05]  /*0c20*/  @P0 EXIT ;  /* 0x000000000000094d */ /* 0x000fea0003800000 */
[----:B------:R-:W2:Y:S02]  /*0c30*/  LDG.E R13, desc[UR8][R4.64+0x4] ;  /* 0x00000408040d7981 */ /* 0x000ea4000c1e1900 */
[----:B--2---:R-:W-:-:S13]  /*0c40*/  ISETP.GE.AND P0, PT, R10, R13, PT ;  /* 0x0000000d0a00720c */ /* 0x004fda0003f06270 */
[----:B------:R-:W-:Y:S05]  /*0c50*/  @!P0 EXIT ;  /* 0x000000000000894d */ /* 0x000fea0003800000 */
[----:B------:R-:W2:Y:S01]  /*0c60*/  LDG.E R0, desc[UR8][R6.64+0x4] ;  /* 0x0000040806007981 */ /* 0x000ea2000c1e1900 */
[----:B------:R-:W-:-:S05]  /*0c70*/  IMAD.IADD R13, R10, 0x1, -R13 ;  /* 0x000000010a0d7824 */ /* 0x000fca00078e0a0d */
[----:B--2---:R-:W-:-:S13]  /*0c80*/  ISETP.GE.AND P0, PT, R13, R0, PT ;  /* 0x000000000d00720c */ /* 0x004fda0003f06270 */
[----:B------:R-:W-:Y:S05]  /*0c90*/  @P0 EXIT ;  /* 0x000000000000094d */ /* 0x000fea0003800000 */
[----:B------:R-:W2:Y:S02]  /*0ca0*/  LDG.E R4, desc[UR8][R4.64+0x8] ;  /* 0x0000080804047981 */ /* 0x000ea4000c1e1900 */
[----:B--2---:R-:W-:-:S13]  /*0cb0*/  ISETP.GE.AND P0, PT, R11, R4, PT ;  /* 0x000000040b00720c */ /* 0x004fda0003f06270 */
[----:B------:R-:W-:Y:S05]  /*0cc0*/  @!P0 EXIT ;  /* 0x000000000000894d */ /* 0x000fea0003800000 */
[----:B------:R-:W2:Y:S01]  /*0cd0*/  LDG.E R6, desc[UR8][R6.64+0x8] ;  /* 0x0000080806067981 */ /* 0x000ea2000c1e1900 */
[----:B------:R-:W-:-:S04]  /*0ce0*/  IADD3 R11, PT, PT, R11, -R4, RZ ;  /* 0x800000040b0b7210 */ /* 0x000fc80007ffe0ff */
[----:B--2---:R-:W-:-:S13]  /*0cf0*/  ISETP.GE.AND P0, PT, R11, R6, PT ;  /* 0x000000060b00720c */ /* 0x004fda0003f06270 */
[----:B------:R-:W-:Y:S05]  /*0d00*/  @P0 EXIT ;  /* 0x000000000000094d */ /* 0x000fea0003800000 */
[----:B------:R-:W0:Y:S01]  /*0d10*/  LDC.64 R6, c[0x0][0x390] ;  /* 0x0000e400ff067b82 */ /* 0x000e220000000a00 */
[----:B------:R-:W-:Y:S01]  /*0d20*/  IMAD R9, R8, R13, R9 ;  /* 0x0000000d08097224 */ /* 0x000fe200078e0209 */
[----:B------:R-:W2:Y:S01]  /*0d30*/  LDG.E R2, desc[UR8][R2.64] ;  /* 0x0000000802027981 */ /* 0x000ea2000c1e1900 */
[----:B------:R-:W-:-:S04]  /*0d40*/  IMAD R0, R0, R11, RZ ;  /* 0x0000000b00007224 */ /* 0x000fc800078e02ff */
[----:B------:R-:W-:Y:S01]  /*0d50*/  IMAD R9, R8, R0, R9 ;  /* 0x0000000008097224 */ /* 0x000fe200078e0209 */
[----:B------:R-:W1:Y:S03]  /*0d60*/  LDC.64 R4, c[0x0][0x3b0] ;  /* 0x0000ec00ff047b82 */ /* 0x000e660000000a00 */
[----:B0-----:R-:W-:-:S05]  /*0d70*/  IMAD.WIDE R6, R9, 0x4, R6 ;  /* 0x0000000409067825 */ /* 0x001fca00078e0206 */
[----:B------:R-:W0:Y:S01]  /*0d80*/  LDC.64 R8, c[0x0][0x3d0] ;  /* 0x0000f400ff087b82 */ /* 0x000e220000000a00 */
[----:B------:R-:W3:Y:S04]  /*0d90*/  LDG.E R6, desc[UR8][R6.64] ;  /* 0x0000000806067981 */ /* 0x000ee8000c1e1900 */
[----:B-1----:R-:W4:Y:S04]  /*0da0*/  LDG.E R11, desc[UR8][R4.64] ;  /* 0x00000008040b7981 */ /* 0x002f28000c1e1900 */
[----:B------:R-:W5:Y:S01]  /*0db0*/  LDG.E R15, desc[UR8][R4.64+0x4] ;  /* 0x00000408040f7981 */ /* 0x000f62000c1e1900 */
[----:B0-----:R-:W-:-:S05]  /*0dc0*/  IMAD.WIDE.U32 R12, R12, 0x8, R8 ;  /* 0x000000080c0c7825 */ /* 0x001fca00078e0008 */
[----:B------:R-:W5:Y:S01]  /*0dd0*/  LDG.E.64 R8, desc[UR8][R12.64] ;  /* 0x000000080c087981 */ /* 0x000f62000c1e1b00 */
[----:B--2---:R-:W-:Y:S02]  /*0de0*/  I2FP.F32.S32 R0, R2 ;  /* 0x0000000200007245 */ /* 0x004fe40000201400 */
[----:B---3--:R-:W-:-:S03]  /*0df0*/  I2FP.F32.S32 R10, R6 ;  /* 0x00000006000a7245 */ /* 0x008fc60000201400 */
[----:B----4-:R-:W-:Y:S02]  /*0e00*/  FADD R0, R0, -R11 ;  /* 0x8000000b00007221 */ /* 0x010fe40000000000 */
[----:B-----5:R-:W-:-:S04]  /*0e10*/  FADD R15, R10, -R15 ;  /* 0x8000000f0a0f7221 */ /* 0x020fc80000000000 */
[----:B------:R-:W-:-:S04]  /*0e20*/  FMUL R0, R0, R15 ;  /* 0x0000000f00007220 */ /* 0x000fc80000400000 */
[----:B------:R-:W0:Y:S02]  /*0e30*/  F2F.F64.F32 R2, R0 ;  /* 0x0000000000027310 */ /* 0x000e240000201800 */
[----:B0-----:R-:W-:-:S07]  /*0e40*/  DADD R2, R2, R8 ;  /* 0x0000000002027229 */ /* 0x001fce0000000008 */
[----:B------:R-:W-:Y:S01]  /*0e50*/  STG.E.64 desc[UR8][R12.64], R2 ;  /* 0x000000020c007986 */ /* 0x000fe2000c101b08 */
[----:B------:R-:W-:Y:S05]  /*0e60*/  EXIT ;  /* 0x000000000000794d */ /* 0x000fea0003800000 */
.L_x_4:
[----:B------:R-:W-:-:S00]  /*0e70*/  BRA `(.L_x_4) ;  /* 0xfffffffc00fc7947 */ /* 0x000fc0000383ffff */
[----:B------:R-:W-:-:S00]  /*0e80*/  NOP ;  /* 0x0000000000007918 */ /* 0x000fc00000000000 */
[----:B------:R-:W-:-:S00]  /*0e90*/  NOP ;  /* 0x0000000000007918 */ /* 0x000fc00000000000 */
[----:B------:R-:W-:-:S00]  /*0ea0*/  NOP ;  /* 0x0000000000007918 */ /* 0x000fc00000000000 */
[----:B------:R-:W-:-:S00]  /*0eb0*/  NOP ;  /* 0x0000000000007918 */ /* 0x000fc00000000000 */
[----:B------:R-:W-:-:S00]  /*0ec0*/  NOP ;  /* 0x0000000000007918 */ /* 0x000fc00000000000 */
[----:B------:R-:W-:-:S00]  /*0ed0*/  NOP ;  /* 0x0000000000007918 */ /* 0x000fc00000000000 */
[----:B------:R-:W-:-:S00]  /*0ee0*/  NOP ;  /* 0x0000000000007918 */ /* 0x000fc00000000000 */
[----:B------:R-:W-:-:S00]  /*0ef0*/  NOP ;  /* 0x0000000000007918 */ /* 0x000fc00000000000 */
.L_x_5:


//--------------------- .nv.shared.reserved.0     --------------------------
	.section	.nv.shared.reserved.0,"aw",@nobits
	.weak		__nv_reservedSMEM_offset_0_alias
	.size		__nv_reservedSMEM_offset_0_alias, 0, 64
	.other		__nv_reservedSMEM_offset_0_alias,@"STO_CUDA_RESERVED_SHARED STV_DEFAULT"
__nv_reservedSMEM_offset_0_alias:
	.zero		0
	.zero		64


//--------------------- .nv.constant0.runAdd      --------------------------
	.section	.nv.constant0.runAdd,"a",@progbits
	.sectionflags	@""
	.align	4
.nv.constant0.runAdd:
	.zero		988


//--------------------- SYMBOLS --------------------------

	.type		.nv.reservedSmem.offset0,@object
	.size		.nv.reservedSmem.offset0,0x4
